//
// Generated by NVIDIA NVVM Compiler
//
// Compiler Build ID: CL-36424714
// Cuda compilation tools, release 13.0, V13.0.88
// Based on NVVM 20.0.0
//

.version 9.0
.target sm_100
.address_size 64

	// .globl	_Z6conv2dPiS_i
.const .align 4 .b8 mask[196];

.visible .entry _Z6conv2dPiS_i(
	.param .u64 .ptr .align 1 _Z6conv2dPiS_i_param_0,
	.param .u64 .ptr .align 1 _Z6conv2dPiS_i_param_1,
	.param .u32 _Z6conv2dPiS_i_param_2
)
{
	.reg .pred 	%p<33>;
	.reg .b32 	%r<75>;
	.reg .b64 	%rd<19>;

	ld.param.u64 	%rd7, [_Z6conv2dPiS_i_param_0];
	ld.param.u64 	%rd5, [_Z6conv2dPiS_i_param_1];
	ld.param.u32 	%r28, [_Z6conv2dPiS_i_param_2];
	cvta.to.global.u64 	%rd1, %rd7;
	mov.u32 	%r31, %ctaid.y;
	mov.u32 	%r32, %ntid.y;
	add.s32 	%r33, %r31, %r32;
	mov.u32 	%r34, %tid.y;
	add.s32 	%r1, %r33, %r34;
	mov.u32 	%r35, %ctaid.x;
	mov.u32 	%r36, %ntid.x;
	add.s32 	%r37, %r35, %r36;
	mov.u32 	%r38, %tid.x;
	add.s32 	%r2, %r37, %r38;
	add.s32 	%r39, %r1, -3;
	add.s32 	%r40, %r2, -2;
	setp.lt.s32 	%p5, %r2, 2;
	setp.ge.s32 	%p6, %r40, %r28;
	or.pred  	%p1, %p5, %p6;
	add.s32 	%r41, %r2, 1;
	setp.lt.s32 	%p7, %r2, -1;
	setp.ge.s32 	%p8, %r41, %r28;
	or.pred  	%p2, %p7, %p8;
	add.s32 	%r42, %r2, 3;
	setp.lt.s32 	%p9, %r2, -3;
	setp.ge.s32 	%p10, %r42, %r28;
	or.pred  	%p3, %p9, %p10;
	mul.lo.s32 	%r65, %r28, %r39;
	add.s32 	%r43, %r38, %r36;
	add.s32 	%r44, %r43, %r35;
	add.s32 	%r64, %r44, %r65;
	mov.u64 	%rd8, mask;
	add.s64 	%rd18, %rd8, 12;
	mov.b32 	%r68, 0;
	mov.b32 	%r63, -3;
	cvt.s64.s32 	%rd10, %r2;
	mov.u32 	%r66, %r1;
$L__BB0_1:
	add.s32 	%r45, %r66, -3;
	setp.lt.s32 	%p11, %r45, 0;
	setp.ge.s32 	%p12, %r45, %r28;
	or.pred  	%p4, %p11, %p12;
	setp.lt.s32 	%p13, %r2, 3;
	add.s32 	%r46, %r2, -3;
	setp.ge.s32 	%p14, %r46, %r28;
	or.pred  	%p15, %p13, %p14;
	or.pred  	%p16, %p4, %p15;
	cvt.s64.s32 	%rd9, %r65;
	add.s64 	%rd11, %rd10, %rd9;
	shl.b64 	%rd12, %rd11, 2;
	add.s64 	%rd3, %rd1, %rd12;
	@%p16 bra 	$L__BB0_3;
	ld.global.u32 	%r47, [%rd3+-12];
	ld.const.u32 	%r48, [%rd18+-12];
	mad.lo.s32 	%r68, %r48, %r47, %r68;
$L__BB0_3:
	or.pred  	%p17, %p4, %p1;
	@%p17 bra 	$L__BB0_5;
	ld.global.u32 	%r49, [%rd3+-8];
	ld.const.u32 	%r50, [%rd18+-8];
	mad.lo.s32 	%r68, %r50, %r49, %r68;
$L__BB0_5:
	setp.lt.s32 	%p18, %r2, 1;
	setp.gt.s32 	%p19, %r2, %r28;
	or.pred  	%p20, %p18, %p19;
	or.pred  	%p21, %p4, %p20;
	@%p21 bra 	$L__BB0_7;
	ld.global.u32 	%r51, [%rd3+-4];
	ld.const.u32 	%r52, [%rd18+-4];
	mad.lo.s32 	%r68, %r52, %r51, %r68;
$L__BB0_7:
	setp.lt.s32 	%p22, %r2, 0;
	setp.ge.s32 	%p23, %r2, %r28;
	or.pred  	%p24, %p22, %p23;
	or.pred  	%p25, %p4, %p24;
	@%p25 bra 	$L__BB0_9;
	mul.wide.s32 	%rd13, %r64, 4;
	add.s64 	%rd14, %rd1, %rd13;
	ld.global.u32 	%r53, [%rd14];
	ld.const.u32 	%r54, [%rd18];
	mad.lo.s32 	%r68, %r54, %r53, %r68;
$L__BB0_9:
	or.pred  	%p26, %p4, %p2;
	@%p26 bra 	$L__BB0_11;
	ld.global.u32 	%r55, [%rd3+4];
	ld.const.u32 	%r56, [%rd18+4];
	mad.lo.s32 	%r68, %r56, %r55, %r68;
$L__BB0_11:
	setp.lt.s32 	%p27, %r2, -2;
	add.s32 	%r57, %r2, 2;
	setp.ge.s32 	%p28, %r57, %r28;
	or.pred  	%p29, %p27, %p28;
	or.pred  	%p30, %p4, %p29;
	@%p30 bra 	$L__BB0_13;
	ld.global.u32 	%r58, [%rd3+8];
	ld.const.u32 	%r59, [%rd18+8];
	mad.lo.s32 	%r68, %r59, %r58, %r68;
$L__BB0_13:
	or.pred  	%p31, %p4, %p3;
	@%p31 bra 	$L__BB0_15;
	ld.global.u32 	%r60, [%rd3+12];
	ld.const.u32 	%r61, [%rd18+12];
	mad.lo.s32 	%r68, %r61, %r60, %r68;
$L__BB0_15:
	add.s32 	%r66, %r66, 1;
	add.s32 	%r65, %r65, %r28;
	add.s32 	%r64, %r64, %r28;
	add.s32 	%r63, %r63, 1;
	add.s64 	%rd18, %rd18, 28;
	setp.ne.s32 	%p32, %r63, 4;
	@%p32 bra 	$L__BB0_1;
	cvta.to.global.u64 	%rd15, %rd5;
	mad.lo.s32 	%r62, %r28, %r1, %r2;
	mul.wide.s32 	%rd16, %r62, 4;
	add.s64 	%rd17, %rd15, %rd16;
	st.global.u32 	[%rd17], %r68;
	ret;

}


// ===== COMPILED SASS (sm_100) =====

	.target	sm_100

	.elftype	@"ET_EXEC"


//--------------------- .note.nv.tkinfo           --------------------------
	.section	.note.nv.tkinfo,"",@"SHT_NOTE"
	.sectionflags	@"SHF_NOTE_NV_TKINFO"
	.tkinfo
        /*0018*/ 	.word	0x00000002
        /*0030*/ 	.string	""
        /*0030*/ 	.string	"ptxas"
        /*0030*/ 	.string	"Cuda compilation tools, release 13.0, V13.0.88"
        /*0030*/ 	.string	"Build cuda_13.0.r13.0/compiler.36424714_0"
        /*0030*/ 	.string	"-arch sm_100 -m 64 "



//--------------------- .note.nv.cuinfo           --------------------------
	.section	.note.nv.cuinfo,"",@"SHT_NOTE"
	.sectionflags	@"SHF_NOTE_NV_CUINFO"
        /*0018*/ 	.short	0x0002
        /*001a*/ 	.short	0x0064
        /*001c*/ 	.short	0x0082
	.zero		2


//--------------------- .nv.info                  --------------------------
	.section	.nv.info,"",@"SHT_CUDA_INFO"
	.align	4


	//----- nvinfo : EIATTR_REGCOUNT
	.align		4
        /*0000*/ 	.byte	0x04, 0x2f
        /*0002*/ 	.short	(.L_2 - .L_1)
	.align		4
.L_1:
        /*0004*/ 	.word	index@(_Z6conv2dPiS_i)
        /*0008*/ 	.word	0x00000019


	//----- nvinfo : EIATTR_FRAME_SIZE
	.align		4
.L_2:
        /*000c*/ 	.byte	0x04, 0x11
        /*000e*/ 	.short	(.L_4 - .L_3)
	.align		4
.L_3:
        /*0010*/ 	.word	index@(_Z6conv2dPiS_i)
        /*0014*/ 	.word	0x00000000


	//----- nvinfo : EIATTR_MIN_STACK_SIZE
	.align		4
.L_4:
        /*0018*/ 	.byte	0x04, 0x12
        /*001a*/ 	.short	(.L_6 - .L_5)
	.align		4
.L_5:
        /*001c*/ 	.word	index@(_Z6conv2dPiS_i)
        /*0020*/ 	.word	0x00000000
.L_6:


//--------------------- .nv.compat                --------------------------
	.section	.nv.compat,"",@"SHT_CUDA_COMPAT_INFO"
	.align	4
        /*0000*/ 	.byte	0x02, 0x09, 0x00, 0x00, 0x02, 0x02, 0x01, 0x00, 0x02, 0x05, 0x05, 0x00, 0x03, 0x07, 0x01, 0x01
        /*0010*/ 	.byte	0x02, 0x03, 0x00, 0x00, 0x02, 0x06, 0x01, 0x00, 0x04, 0x0b, 0x08, 0x00, 0x09, 0x00, 0x00, 0x00
        /*0020*/ 	.byte	0x00, 0x00, 0x00, 0x00


//--------------------- .nv.info._Z6conv2dPiS_i   --------------------------
	.section	.nv.info._Z6conv2dPiS_i,"",@"SHT_CUDA_INFO"
	.sectionflags	@""
	.align	4


	//----- nvinfo : EIATTR_CUDA_API_VERSION
	.align		4
        /*0000*/ 	.byte	0x04, 0x37
        /*0002*/ 	.short	(.L_8 - .L_7)
.L_7:
        /*0004*/ 	.word	0x00000082


	//----- nvinfo : EIATTR_KPARAM_INFO
	.align		4
.L_8:
        /*0008*/ 	.byte	0x04, 0x17
        /*000a*/ 	.short	(.L_10 - .L_9)
.L_9:
        /*000c*/ 	.word	0x00000000
        /*0010*/ 	.short	0x0002
        /*0012*/ 	.short	0x0010
        /*0014*/ 	.byte	0x00, 0xf0, 0x11, 0x00


	//----- nvinfo : EIATTR_KPARAM_INFO
	.align		4
.L_10:
        /*0018*/ 	.byte	0x04, 0x17
        /*001a*/ 	.short	(.L_12 - .L_11)
.L_11:
        /*001c*/ 	.word	0x00000000
        /*0020*/ 	.short	0x0001
        /*0022*/ 	.short	0x0008
        /*0024*/ 	.byte	0x00, 0xf5, 0x21, 0x00


	//----- nvinfo : EIATTR_KPARAM_INFO
	.align		4
.L_12:
        /*0028*/ 	.byte	0x04, 0x17
        /*002a*/ 	.short	(.L_14 - .L_13)
.L_13:
        /*002c*/ 	.word	0x00000000
        /*0030*/ 	.short	0x0000
        /*0032*/ 	.short	0x0000
        /*0034*/ 	.byte	0x00, 0xf5, 0x21, 0x00


	//----- nvinfo : EIATTR_SPARSE_MMA_MASK
	.align		4
.L_14:
        /*0038*/ 	.byte	0x03, 0x50
        /*003a*/ 	.short	0x0000


	//----- nvinfo : EIATTR_MAXREG_COUNT
	.align		4
        /*003c*/ 	.byte	0x03, 0x1b
        /*003e*/ 	.short	0x00ff


	//----- nvinfo : EIATTR_MERCURY_ISA_VERSION
	.align		4
        /*0040*/ 	.byte	0x03, 0x5f
        /*0042*/ 	.short	0x0101


	//----- nvinfo : EIATTR_VRC_CTA_INIT_COUNT
	.align		4
        /*0044*/ 	.byte	0x02, 0x4a
	.zero		1
	.zero		1


	//----- nvinfo : EIATTR_EXIT_INSTR_OFFSETS
	.align		4
        /*0048*/ 	.byte	0x04, 0x1c
        /*004a*/ 	.short	(.L_16 - .L_15)


	//   ....[0]....
.L_15:
        /*004c*/ 	.word	0x00001480


	//----- nvinfo : EIATTR_CBANK_PARAM_SIZE
	.align		4
.L_16:
        /*0050*/ 	.byte	0x03, 0x19
        /*0052*/ 	.short	0x0014


	//----- nvinfo : EIATTR_PARAM_CBANK
	.align		4
        /*0054*/ 	.byte	0x04, 0x0a
        /*0056*/ 	.short	(.L_18 - .L_17)
	.align		4
.L_17:
        /*0058*/ 	.word	index@(.nv.constant0._Z6conv2dPiS_i)
        /*005c*/ 	.short	0x0380
        /*005e*/ 	.short	0x0014


	//----- nvinfo : EIATTR_SW_WAR
	.align		4
.L_18:
        /*0060*/ 	.byte	0x04, 0x36
        /*0062*/ 	.short	(.L_20 - .L_19)
.L_19:
        /*0064*/ 	.word	0x00000008
.L_20:


//--------------------- .nv.callgraph             --------------------------
	.section	.nv.callgraph,"",@"SHT_CUDA_CALLGRAPH"
	.align	4
	.sectionentsize	8
	.align		4
        /*0000*/ 	.word	0x00000000
	.align		4
        /*0004*/ 	.word	0xffffffff
	.align		4
        /*0008*/ 	.word	0x00000000
	.align		4
        /*000c*/ 	.word	0xfffffffe
	.align		4
        /*0010*/ 	.word	0x00000000
	.align		4
        /*0014*/ 	.word	0xfffffffd
	.align		4
        /*0018*/ 	.word	0x00000000
	.align		4
        /*001c*/ 	.word	0xfffffffc


//--------------------- .nv.constant3             --------------------------
	.section	.nv.constant3,"a",@progbits
	.align	4
.nv.constant3:
	.type		mask,@object
	.size		mask,(.L_0 - mask)
mask:
	.zero		196
.L_0:


//--------------------- .text._Z6conv2dPiS_i      --------------------------
	.section	.text._Z6conv2dPiS_i,"ax",@progbits
	.align	128
        .global         _Z6conv2dPiS_i
        .type           _Z6conv2dPiS_i,@function
        .size           _Z6conv2dPiS_i,(.L_x_1 - _Z6conv2dPiS_i)
        .other          _Z6conv2dPiS_i,@"STO_CUDA_ENTRY STV_DEFAULT"
_Z6conv2dPiS_i:
.text._Z6conv2dPiS_i:
[----:B------:R-:W-:Y:S01]  /*0000*/  LDC R1, c[0x0][0x37c] ;  /* 0x0000df00ff017b82 */ /* 0x000fe20000000800 */
[----:B------:R-:W0:Y:S07]  /*0010*/  S2R R3, SR_TID.Y ;  /* 0x0000000000037919 */ /* 0x000e2e0000002200 */
[----:B------:R-:W0:Y:S01]  /*0020*/  LDC R12, c[0x0][0x364] ;  /* 0x0000d900ff0c7b82 */ /* 0x000e220000000800 */
[----:B------:R-:W1:Y:S01]  /*0030*/  LDCU UR7, c[0x0][0x390] ;  /* 0x00007200ff0777ac */ /* 0x000e620008000800 */
[----:B------:R-:W2:Y:S01]  /*0040*/  S2R R9, SR_TID.X ;  /* 0x0000000000097919 */ /* 0x000ea20000002100 */
[----:B------:R-:W3:Y:S05]  /*0050*/  LDCU.64 UR8, c[0x0][0x380] ;  /* 0x00007000ff0877ac */ /* 0x000eea0008000a00 */
[----:B------:R-:W0:Y:S08]  /*0060*/  S2UR UR4, SR_CTAID.Y ;  /* 0x00000000000479c3 */ /* 0x000e300000002600 */
[----:B------:R-:W2:Y:S08]  /*0070*/  S2UR UR6, SR_CTAID.X ;  /* 0x00000000000679c3 */ /* 0x000eb00000002500 */
[----:B------:R-:W2:Y:S01]  /*0080*/  LDC R18, c[0x0][0x360] ;  /* 0x0000d800ff127b82 */ /* 0x000ea20000000800 */
[----:B0-----:R-:W-:Y:S01]  /*0090*/  IADD3 R12, PT, PT, R3, UR4, R12 ;  /* 0x00000004030c7c10 */ /* 0x001fe2000fffe00c */
[----:B------:R-:W0:Y:S04]  /*00a0*/  LDCU.64 UR4, c[0x0][0x358] ;  /* 0x00006b00ff0477ac */ /* 0x000e280008000a00 */
[----:B------:R-:W-:-:S04]  /*00b0*/  VIADD R0, R12, 0xfffffffd ;  /* 0xfffffffd0c007836 */ /* 0x000fc80000000000 */
[C---:B-1----:R-:W-:Y:S01]  /*00c0*/  IMAD R5, R0.reuse, UR7, RZ ;  /* 0x0000000700057c24 */ /* 0x042fe2000f8e02ff */
[----:B------:R-:W-:-:S04]  /*00d0*/  ISETP.GE.AND P5, PT, R0, UR7, PT ;  /* 0x0000000700007c0c */ /* 0x000fc8000bfa6270 */
[----:B------:R-:W-:Y:S02]  /*00e0*/  ISETP.LT.OR P5, PT, R0, RZ, P5 ;  /* 0x000000ff0000720c */ /* 0x000fe40002fa1670 */
[----:B--2---:R-:W-:-:S04]  /*00f0*/  IADD3 R13, PT, PT, R9, UR6, R18 ;  /* 0x00000006090d7c10 */ /* 0x004fc8000fffe012 */
[----:B------:R-:W-:Y:S01]  /*0100*/  SHF.R.S32.HI R8, RZ, 0x1f, R13 ;  /* 0x0000001fff087819 */ /* 0x000fe2000001140d */
[C---:B------:R-:W-:Y:S01]  /*0110*/  VIADD R2, R13.reuse, 0xfffffffd ;  /* 0xfffffffd0d027836 */ /* 0x040fe20000000000 */
[----:B------:R-:W-:-:S04]  /*0120*/  IADD3 R0, P3, PT, R13, R5, RZ ;  /* 0x000000050d007210 */ /* 0x000fc80007f7e0ff */
[----:B------:R-:W-:Y:S01]  /*0130*/  ISETP.GE.AND P2, PT, R2, UR7, PT ;  /* 0x0000000702007c0c */ /* 0x000fe2000bf46270 */
[----:B------:R-:W-:Y:S01]  /*0140*/  VIADD R2, R13, 0xfffffffe ;  /* 0xfffffffe0d027836 */ /* 0x000fe20000000000 */
[----:B------:R-:W-:Y:S02]  /*0150*/  LEA.HI.X.SX32 R3, R5, R8, 0x1, P3 ;  /* 0x0000000805037211 */ /* 0x000fe400018f0eff */
[----:B------:R-:W-:Y:S02]  /*0160*/  ISETP.LT.OR P2, PT, R13, 0x3, P2 ;  /* 0x000000030d00780c */ /* 0x000fe40001741670 */
[----:B------:R-:W-:Y:S02]  /*0170*/  ISETP.GE.AND P0, PT, R2, UR7, PT ;  /* 0x0000000702007c0c */ /* 0x000fe4000bf06270 */
[----:B------:R-:W-:Y:S02]  /*0180*/  PLOP3.LUT P1, PT, P5, P2, PT, 0xf8, 0x8f ;  /* 0x00000000008f781c */ /* 0x000fe40002f25f70 */
[----:B---3--:R-:W-:-:S02]  /*0190*/  LEA R16, P3, R0, UR8, 0x2 ;  /* 0x0000000800107c11 */ /* 0x008fc4000f8610ff */
[----:B------:R-:W-:Y:S02]  /*01a0*/  ISETP.LT.OR P0, PT, R13, 0x2, P0 ;  /* 0x000000020d00780c */ /* 0x000fe40000701670 */
[----:B------:R-:W-:Y:S02]  /*01b0*/  LEA.HI.X R17, R0, UR9, R3, 0x2, P3 ;  /* 0x0000000900117c11 */ /* 0x000fe400098f1403 */
[----:B------:R-:W-:-:S05]  /*01c0*/  PLOP3.LUT P3, PT, P5, P0, PT, 0xf8, 0x8f ;  /* 0x00000000008f781c */ /* 0x000fca0002f61f70 */
[----:B0-----:R-:W2:Y:S01]  /*01d0*/  @!P1 LDG.E R2, desc[UR4][R16.64+-0xc] ;  /* 0xfffff40410029981 */ /* 0x001ea2000c1e1900 */
[----:B------:R-:W2:Y:S07]  /*01e0*/  @!P1 LDC R3, c[0x3][RZ] ;  /* 0x00c00000ff039b82 */ /* 0x000eae0000000800 */
[----:B------:R-:W3:Y:S01]  /*01f0*/  @!P3 LDG.E R7, desc[UR4][R16.64+-0x8] ;  /* 0xfffff8041007b981 */ /* 0x000ee2000c1e1900 */
[----:B------:R-:W-:Y:S01]  /*0200*/  ISETP.GE.AND P4, PT, R13, UR7, PT ;  /* 0x000000070d007c0c */ /* 0x000fe2000bf86270 */
[----:B------:R-:W3:Y:S01]  /*0210*/  @!P3 LDC R4, c[0x3][0x4] ;  /* 0x00c00100ff04bb82 */ /* 0x000ee20000000800 */
[----:B------:R-:W-:Y:S01]  /*0220*/  IMAD.MOV.U32 R0, RZ, RZ, RZ ;  /* 0x000000ffff007224 */ /* 0x000fe200078e00ff */
[----:B------:R-:W-:-:S02]  /*0230*/  IADD3 R18, PT, PT, R9, UR6, R18 ;  /* 0x0000000609127c10 */ /* 0x000fc4000fffe012 */
[----:B------:R-:W-:-:S03]  /*0240*/  ISETP.LT.OR P4, PT, R13, RZ, P4 ;  /* 0x000000ff0d00720c */ /* 0x000fc60002781670 */
[----:B------:R-:W-:Y:S01]  /*0250*/  IMAD.IADD R18, R5, 0x1, R18 ;  /* 0x0000000105127824 */ /* 0x000fe200078e0212 */
[----:B------:R-:W-:-:S13]  /*0260*/  PLOP3.LUT P6, PT, P5, P4, PT, 0xf8, 0x8f ;  /* 0x00000000008f781c */ /* 0x000fda0002fc9f70 */
[----:B------:R-:W0:Y:S01]  /*0270*/  @!P6 LDC R9, c[0x3][0xc] ;  /* 0x00c00300ff09eb82 */ /* 0x000e220000000800 */
[----:B--2---:R-:W-:Y:S01]  /*0280*/  @!P1 IMAD R0, R2, R3, RZ ;  /* 0x0000000302009224 */ /* 0x004fe200078e02ff */
[----:B------:R-:W-:-:S06]  /*0290*/  ISETP.GT.AND P1, PT, R13, UR7, PT ;  /* 0x000000070d007c0c */ /* 0x000fcc000bf24270 */
[----:B------:R-:W1:Y:S01]  /*02a0*/  @!P6 LDC.64 R2, c[0x0][0x380] ;  /* 0x0000e000ff02eb82 */ /* 0x000e620000000a00 */
[----:B------:R-:W-:Y:S01]  /*02b0*/  ISETP.LT.OR P1, PT, R13, 0x1, P1 ;  /* 0x000000010d00780c */ /* 0x000fe20000f21670 */
[----:B---3--:R-:W-:-:S03]  /*02c0*/  @!P3 IMAD R0, R7, R4, R0 ;  /* 0x000000040700b224 */ /* 0x008fc600078e0200 */
[----:B------:R-:W-:-:S13]  /*02d0*/  PLOP3.LUT P3, PT, P5, P1, PT, 0xf8, 0x8f ;  /* 0x00000000008f781c */ /* 0x000fda0002f63f70 */
[----:B------:R-:W2:Y:S01]  /*02e0*/  @!P3 LDG.E R7, desc[UR4][R16.64+-0x4] ;  /* 0xfffffc041007b981 */ /* 0x000ea2000c1e1900 */
[----:B------:R-:W2:Y:S01]  /*02f0*/  @!P3 LDC R6, c[0x3][0x8] ;  /* 0x00c00200ff06bb82 */ /* 0x000ea20000000800 */
[----:B-1----:R-:W-:-:S06]  /*0300*/  @!P6 IMAD.WIDE R2, R18, 0x4, R2 ;  /* 0x000000041202e825 */ /* 0x002fcc00078e0202 */
[----:B------:R-:W0:Y:S01]  /*0310*/  @!P6 LDG.E R3, desc[UR4][R2.64] ;  /* 0x000000040203e981 */ /* 0x000e22000c1e1900 */
[----:B------:R-:W-:Y:S02]  /*0320*/  VIADD R4, R13, 0x1 ;  /* 0x000000010d047836 */ /* 0x000fe40000000000 */
[----:B--2---:R-:W-:-:S03]  /*0330*/  @!P3 IMAD R0, R7, R6, R0 ;  /* 0x000000060700b224 */ /* 0x004fc600078e0200 */
[----:B------:R-:W-:-:S04]  /*0340*/  ISETP.GE.AND P3, PT, R4, UR7, PT ;  /* 0x0000000704007c0c */ /* 0x000fc8000bf66270 */
[----:B------:R-:W-:Y:S01]  /*0350*/  ISETP.LT.OR P3, PT, R13, -0x1, P3 ;  /* 0xffffffff0d00780c */ /* 0x000fe20001f61670 */
[----:B0-----:R-:W-:-:S03]  /*0360*/  @!P6 IMAD R0, R3, R9, R0 ;  /* 0x000000090300e224 */ /* 0x001fc600078e0200 */
[----:B------:R-:W-:-:S13]  /*0370*/  PLOP3.LUT P6, PT, P5, P3, PT, 0xf8, 0x8f ;  /* 0x00000000008f781c */ /* 0x000fda0002fc7f70 */
[----:B------:R-:W2:Y:S01]  /*0380*/  @!P6 LDG.E R7, desc[UR4][R16.64+0x4] ;  /* 0x000004041007e981 */ /* 0x000ea2000c1e1900 */
[----:B------:R-:W2:Y:S01]  /*0390*/  @!P6 LDC R4, c[0x3][0x10] ;  /* 0x00c00400ff04eb82 */ /* 0x000ea20000000800 */
[----:B------:R-:W-:Y:S02]  /*03a0*/  VIADD R5, R5, UR7 ;  /* 0x0000000705057c36 */ /* 0x000fe40008000000 */
[----:B------:R-:W-:Y:S02]  /*03b0*/  VIADD R21, R13, 0x2 ;  /* 0x000000020d157836 */ /* 0x000fe40000000000 */
[----:B--2---:R-:W-:Y:S01]  /*03c0*/  @!P6 IMAD R0, R7, R4, R0 ;  /* 0x000000040700e224 */ /* 0x004fe200078e0200 */
[----:B------:R-:W-:-:S04]  /*03d0*/  IADD3 R2, P6, PT, R13, R5, RZ ;  /* 0x000000050d027210 */ /* 0x000fc80007fde0ff */
[C---:B------:R-:W-:Y:S01]  /*03e0*/  LEA.HI.X.SX32 R3, R5.reuse, R8, 0x1, P6 ;  /* 0x0000000805037211 */ /* 0x040fe200030f0eff */
[----:B------:R-:W-:Y:S01]  /*03f0*/  VIADD R5, R5, UR7 ;  /* 0x0000000705057c36 */ /* 0x000fe20008000000 */
[----:B------:R-:W-:-:S04]  /*0400*/  LEA R14, P6, R2, UR8, 0x2 ;  /* 0x00000008020e7c11 */ /* 0x000fc8000f8c10ff */
[----:B------:R-:W-:Y:S02]  /*0410*/  LEA.HI.X R15, R2, UR9, R3, 0x2, P6 ;  /* 0x00000009020f7c11 */ /* 0x000fe4000b0f1403 */
        /* <DEDUP_REMOVED lines=9> */
[----:B------:R-:W-:Y:S01]  /*04b0*/  LEA.HI.X R7, R2, UR9, R3, 0x2, P6 ;  /* 0x0000000902077c11 */ /* 0x000fe2000b0f1403 */
[----:B------:R-:W-:Y:S01]  /*04c0*/  VIADD R3, R5, UR7 ;  /* 0x0000000705037c36 */ /* 0x000fe20008000000 */
[----:B------:R-:W-:-:S04]  /*04d0*/  IADD3 R2, P6, PT, R13, R5, RZ ;  /* 0x000000050d027210 */ /* 0x000fc80007fde0ff */
[----:B------:R-:W-:Y:S02]  /*04e0*/  LEA.HI.X.SX32 R9, R5, R8, 0x1, P6 ;  /* 0x0000000805097211 */ /* 0x000fe400030f0eff */
[----:B------:R-:W-:-:S04]  /*04f0*/  LEA R4, P6, R2, UR8, 0x2 ;  /* 0x0000000802047c11 */ /* 0x000fc8000f8c10ff */
[----:B------:R-:W-:Y:S01]  /*0500*/  LEA.HI.X R5, R2, UR9, R9, 0x2, P6 ;  /* 0x0000000902057c11 */ /* 0x000fe2000b0f1409 */
[----:B------:R-:W-:Y:S01]  /*0510*/  VIADD R9, R3, UR7 ;  /* 0x0000000703097c36 */ /* 0x000fe20008000000 */
[----:B------:R-:W-:-:S04]  /*0520*/  IADD3 R19, P6, PT, R13, R3, RZ ;  /* 0x000000030d137210 */ /* 0x000fc80007fde0ff */
[----:B------:R-:W-:Y:S02]  /*0530*/  LEA.HI.X.SX32 R20, R3, R8, 0x1, P6 ;  /* 0x0000000803147211 */ /* 0x000fe400030f0eff */
[----:B------:R-:W-:-:S04]  /*0540*/  LEA R2, P6, R19, UR8, 0x2 ;  /* 0x0000000813027c11 */ /* 0x000fc8000f8c10ff */
[----:B------:R-:W-:Y:S02]  /*0550*/  LEA.HI.X R3, R19, UR9, R20, 0x2, P6 ;  /* 0x0000000913037c11 */ /* 0x000fe4000b0f1414 */
[----:B------:R-:W-:-:S04]  /*0560*/  IADD3 R19, P6, PT, R13, R9, RZ ;  /* 0x000000090d137210 */ /* 0x000fc80007fde0ff */
[----:B------:R-:W-:Y:S02]  /*0570*/  LEA.HI.X.SX32 R20, R9, R8, 0x1, P6 ;  /* 0x0000000809147211 */ /* 0x000fe400030f0eff */
[----:B------:R-:W-:-:S04]  /*0580*/  LEA R8, P6, R19, UR8, 0x2 ;  /* 0x0000000813087c11 */ /* 0x000fc8000f8c10ff */
[----:B------:R-:W-:Y:S02]  /*0590*/  LEA.HI.X R9, R19, UR9, R20, 0x2, P6 ;  /* 0x0000000913097c11 */ /* 0x000fe4000b0f1414 */
[----:B------:R-:W-:-:S04]  /*05a0*/  ISETP.GE.AND P6, PT, R21, UR7, PT ;  /* 0x0000000715007c0c */ /* 0x000fc8000bfc6270 */
[----:B------:R-:W-:-:S04]  /*05b0*/  ISETP.LT.OR P6, PT, R13, -0x2, P6 ;  /* 0xfffffffe0d00780c */ /* 0x000fc800037c1670 */
[----:B------:R-:W-:Y:S02]  /*05c0*/  P2R R20, PR, RZ, 0x40 ;  /* 0x00000040ff147803 */ /* 0x000fe40000000000 */
[----:B------:R-:W-:-:S13]  /*05d0*/  PLOP3.LUT P6, PT, P5, P6, PT, 0xf8, 0x8f ;  /* 0x00000000008f781c */ /* 0x000fda0002fcdf70 */
[----:B------:R-:W2:Y:S01]  /*05e0*/  @!P6 LDG.E R19, desc[UR4][R16.64+0x8] ;  /* 0x000008041013e981 */ /* 0x000ea2000c1e1900 */
[----:B------:R-:W2:Y:S02]  /*05f0*/  @!P6 LDC R21, c[0x3][0x14] ;  /* 0x00c00500ff15eb82 */ /* 0x000ea40000000800 */
[----:B--2---:R-:W-:Y:S02]  /*0600*/  @!P6 IMAD R0, R19, R21, R0 ;  /* 0x000000151300e224 */ /* 0x004fe400078e0200 */
[----:B------:R-:W-:-:S05]  /*0610*/  VIADD R19, R13, 0x3 ;  /* 0x000000030d137836 */ /* 0x000fca0000000000 */
[----:B------:R-:W-:-:S04]  /*0620*/  ISETP.GE.AND P6, PT, R19, UR7, PT ;  /* 0x0000000713007c0c */ /* 0x000fc8000bfc6270 */
[----:B------:R-:W-:-:S04]  /*0630*/  ISETP.LT.OR P6, PT, R13, -0x3, P6 ;  /* 0xfffffffd0d00780c */ /* 0x000fc800037c1670 */
[----:B------:R-:W-:Y:S02]  /*0640*/  PLOP3.LUT P5, PT, P5, P6, PT, 0xf8, 0x8f ;  /* 0x00000000008f781c */ /* 0x000fe40002fadf70 */
[----:B------:R-:W-:-:S11]  /*0650*/  P2R R19, PR, RZ, 0x40 ;  /* 0x00000040ff137803 */ /* 0x000fd60000000000 */
[----:B------:R-:W2:Y:S01]  /*0660*/  @!P5 LDG.E R21, desc[UR4][R16.64+0xc] ;  /* 0x00000c041015d981 */ /* 0x000ea2000c1e1900 */
[----:B------:R-:W2:Y:S02]  /*0670*/  @!P5 LDC R22, c[0x3][0x18] ;  /* 0x00c00600ff16db82 */ /* 0x000ea40000000800 */
[----:B--2---:R-:W-:Y:S02]  /*0680*/  @!P5 IMAD R0, R21, R22, R0 ;  /* 0x000000161500d224 */ /* 0x004fe400078e0200 */
[----:B------:R-:W-:-:S05]  /*0690*/  VIADD R21, R12, 0xfffffffe ;  /* 0xfffffffe0c157836 */ /* 0x000fca0000000000 */
[----:B------:R-:W-:-:S04]  /*06a0*/  ISETP.GE.AND P5, PT, R21, UR7, PT ;  /* 0x0000000715007c0c */ /* 0x000fc8000bfa6270 */
[----:B------:R-:W-:-:S04]  /*06b0*/  ISETP.LT.OR P5, PT, R21, RZ, P5 ;  /* 0x000000ff1500720c */ /* 0x000fc80002fa1670 */
[----:B------:R-:W-:-:S13]  /*06c0*/  PLOP3.LUT P6, PT, P5, P2, PT, 0xf8, 0x8f ;  /* 0x00000000008f781c */ /* 0x000fda0002fc5f70 */
[----:B------:R-:W2:Y:S01]  /*06d0*/  @!P6 LDG.E R21, desc[UR4][R14.64+-0xc] ;  /* 0xfffff4040e15e981 */ /* 0x000ea2000c1e1900 */
[----:B------:R-:W2:Y:S02]  /*06e0*/  @!P6 LDC R22, c[0x3][0x1c] ;  /* 0x00c00700ff16eb82 */ /* 0x000ea40000000800 */
[----:B--2---:R-:W-:Y:S01]  /*06f0*/  @!P6 IMAD R0, R21, R22, R0 ;  /* 0x000000161500e224 */ /* 0x004fe200078e0200 */
[----:B------:R-:W-:-:S13]  /*0700*/  PLOP3.LUT P6, PT, P5, P0, PT, 0xf8, 0x8f ;  /* 0x00000000008f781c */ /* 0x000fda0002fc1f70 */
[----:B------:R-:W2:Y:S01]  /*0710*/  @!P6 LDG.E R17, desc[UR4][R14.64+-0x8] ;  /* 0xfffff8040e11e981 */ /* 0x000ea2000c1e1900 */
[----:B------:R-:W2:Y:S02]  /*0720*/  @!P6 LDC R16, c[0x3][0x20] ;  /* 0x00c00800ff10eb82 */ /* 0x000ea40000000800 */
[----:B--2---:R-:W-:Y:S01]  /*0730*/  @!P6 IMAD R0, R17, R16, R0 ;  /* 0x000000101100e224 */ /* 0x004fe200078e0200 */
[----:B------:R-:W-:-:S13]  /*0740*/  PLOP3.LUT P6, PT, P5, P1, PT, 0xf8, 0x8f ;  /* 0x00000000008f781c */ /* 0x000fda0002fc3f70 */
[----:B------:R-:W2:Y:S01]  /*0750*/  @!P6 LDG.E R17, desc[UR4][R14.64+-0x4] ;  /* 0xfffffc040e11e981 */ /* 0x000ea2000c1e1900 */
[----:B------:R-:W2:Y:S01]  /*0760*/  @!P6 LDC R16, c[0x3][0x24] ;  /* 0x00c00900ff10eb82 */ /* 0x000ea20000000800 */
[----:B------:R-:W-:Y:S02]  /*0770*/  VIADD R18, R18, UR7 ;  /* 0x0000000712127c36 */ /* 0x000fe40008000000 */
[----:B--2---:R-:W-:Y:S01]  /*0780*/  @!P6 IMAD R0, R17, R16, R0 ;  /* 0x000000101100e224 */ /* 0x004fe200078e0200 */
[----:B------:R-:W-:-:S13]  /*0790*/  PLOP3.LUT P6, PT, P5, P4, PT, 0xf8, 0x8f ;  /* 0x00000000008f781c */ /* 0x000fda0002fc9f70 */
[----:B------:R-:W0:Y:S08]  /*07a0*/  @!P6 LDC.64 R16, c[0x0][0x380] ;  /* 0x0000e000ff10eb82 */ /* 0x000e300000000a00 */
[----:B------:R-:W1:Y:S01]  /*07b0*/  @!P6 LDC R21, c[0x3][0x28] ;  /* 0x00c00a00ff15eb82 */ /* 0x000e620000000800 */
[----:B0-----:R-:W-:-:S06]  /*07c0*/  @!P6 IMAD.WIDE R16, R18, 0x4, R16 ;  /* 0x000000041210e825 */ /* 0x001fcc00078e0210 */
[----:B------:R-:W1:Y:S02]  /*07d0*/  @!P6 LDG.E R17, desc[UR4][R16.64] ;  /* 0x000000041011e981 */ /* 0x000e64000c1e1900 */
[----:B-1----:R-:W-:Y:S01]  /*07e0*/  @!P6 IMAD R0, R17, R21, R0 ;  /* 0x000000151100e224 */ /* 0x002fe200078e0200 */
[----:B------:R-:W-:-:S13]  /*07f0*/  PLOP3.LUT P6, PT, P5, P3, PT, 0xf8, 0x8f ;  /* 0x00000000008f781c */ /* 0x000fda0002fc7f70 */
[----:B------:R-:W2:Y:S01]  /*0800*/  @!P6 LDG.E R21, desc[UR4][R14.64+0x4] ;  /* 0x000004040e15e981 */ /* 0x000ea2000c1e1900 */
[----:B------:R-:W2:Y:S02]  /*0810*/  @!P6 LDC R22, c[0x3][0x2c] ;  /* 0x00c00b00ff16eb82 */ /* 0x000ea40000000800 */
[----:B--2---:R-:W-:Y:S01]  /*0820*/  @!P6 IMAD R0, R21, R22, R0 ;  /* 0x000000161500e224 */ /* 0x004fe200078e0200 */
[----:B------:R-:W-:-:S04]  /*0830*/  ISETP.NE.AND P6, PT, R20, RZ, PT ;  /* 0x000000ff1400720c */ /* 0x000fc80003fc5270 */
        /* <DEDUP_REMOVED lines=114> */
[----:B------:R-:W2:Y:S01]  /*0f60*/  @!P5 LDC R6, c[0x3][0x88] ;  /* 0x00c02200ff06db82 */ /* 0x000ea20000000800 */
[----:B------:R-:W-:Y:S01]  /*0f70*/  P2R R10, PR, RZ, 0x4 ;  /* 0x00000004ff0a7803 */ /* 0x000fe20000000000 */
[----:B--2---:R-:W-:Y:S02]  /*0f80*/  @!P5 IMAD R0, R7, R6, R0 ;  /* 0x000000060700d224 */ /* 0x004fe400078e0200 */
[----:B------:R-:W-:-:S05]  /*0f90*/  VIADD R6, R12, 0x2 ;  /* 0x000000020c067836 */ /* 0x000fca0000000000 */
[----:B------:R-:W-:-:S04]  /*0fa0*/  ISETP.GE.AND P5, PT, R6, UR7, PT ;  /* 0x0000000706007c0c */ /* 0x000fc8000bfa6270 */
[----:B------:R-:W-:-:S04]  /*0fb0*/  ISETP.LT.OR P5, PT, R6, RZ, P5 ;  /* 0x000000ff0600720c */ /* 0x000fc80002fa1670 */
[----:B------:R-:W-:Y:S02]  /*0fc0*/  PLOP3.LUT P6, PT, P5, P2, PT, 0xf8, 0x8f ;  /* 0x00000000008f781c */ /* 0x000fe40002fc5f70 */
[----:B------:R-:W-:-:S11]  /*0fd0*/  ISETP.NE.AND P2, PT, R19, RZ, PT ;  /* 0x000000ff1300720c */ /* 0x000fd60003f45270 */
        /* <DEDUP_REMOVED lines=23> */
[----:B------:R-:W-:Y:S02]  /*1150*/  PLOP3.LUT P6, PT, P5, P6, PT, 0xf8, 0x8f ;  /* 0x00000000008f781c */ /* 0x000fe40002fcdf70 */
[----:B------:R-:W-:-:S11]  /*1160*/  PLOP3.LUT P5, PT, P5, P2, PT, 0xf8, 0x8f ;  /* 0x00000000008f781c */ /* 0x000fd60002fa5f70 */
[----:B------:R-:W2:Y:S01]  /*1170*/  @!P6 LDG.E R11, desc[UR4][R2.64+0x8] ;  /* 0x00000804020be981 */ /* 0x000ea2000c1e1900 */
[----:B------:R-:W2:Y:S01]  /*1180*/  @!P6 LDC R6, c[0x3][0xa0] ;  /* 0x00c02800ff06eb82 */ /* 0x000ea20000000800 */
[----:B------:R-:W-:Y:S02]  /*1190*/  ISETP.NE.AND P2, PT, R10, RZ, PT ;  /* 0x000000ff0a00720c */ /* 0x000fe40003f45270 */
[----:B------:R-:W3:Y:S05]  /*11a0*/  @!P5 LDG.E R5, desc[UR4][R2.64+0xc] ;  /* 0x00000c040205d981 */ /* 0x000eea000c1e1900 */
[----:B------:R-:W3:Y:S01]  /*11b0*/  @!P5 LDC R4, c[0x3][0xa4] ;  /* 0x00c02900ff04db82 */ /* 0x000ee20000000800 */
[----:B------:R-:W-:-:S02]  /*11c0*/  VIADD R7, R7, UR7 ;  /* 0x0000000707077c36 */ /* 0x000fc40008000000 */
[----:B--2---:R-:W-:Y:S01]  /*11d0*/  @!P6 IMAD R0, R11, R6, R0 ;  /* 0x000000060b00e224 */ /* 0x004fe200078e0200 */
[----:B------:R-:W-:-:S03]  /*11e0*/  ISETP.NE.AND P6, PT, R20, RZ, PT ;  /* 0x000000ff1400720c */ /* 0x000fc60003fc5270 */
[----:B---3--:R-:W-:Y:S02]  /*11f0*/  @!P5 IMAD R0, R5, R4, R0 ;  /* 0x000000040500d224 */ /* 0x008fe400078e0200 */
[----:B------:R-:W-:-:S05]  /*1200*/  VIADD R4, R12, 0x3 ;  /* 0x000000030c047836 */ /* 0x000fca0000000000 */
[----:B------:R-:W-:-:S04]  /*1210*/  ISETP.GE.AND P5, PT, R4, UR7, PT ;  /* 0x0000000704007c0c */ /* 0x000fc8000bfa6270 */
[----:B------:R-:W-:-:S04]  /*1220*/  ISETP.LT.OR P5, PT, R4, RZ, P5 ;  /* 0x000000ff0400720c */ /* 0x000fc80002fa1670 */
[----:B------:R-:W-:-:S04]  /*1230*/  PLOP3.LUT P4, PT, P5, P4, PT, 0xf8, 0x8f ;  /* 0x00000000008f781c */ /* 0x000fc80002f89f70 */
[----:B------:R-:W-:Y:S02]  /*1240*/  P2R R2, PR, RZ, 0x10 ;  /* 0x00000010ff027803 */ /* 0x000fe40000000000 */
[----:B------:R-:W-:Y:S02]  /*1250*/  ISETP.NE.AND P4, PT, R19, RZ, PT ;  /* 0x000000ff1300720c */ /* 0x000fe40003f85270 */
[----:B------:R-:W-:Y:S02]  /*1260*/  PLOP3.LUT P1, PT, P5, P1, PT, 0xf8, 0x8f ;  /* 0x00000000008f781c */ /* 0x000fe40002f23f70 */
[----:B------:R-:W-:Y:S02]  /*1270*/  PLOP3.LUT P2, PT, P5, P2, PT, 0xf8, 0x8f ;  /* 0x00000000008f781c */ /* 0x000fe40002f45f70 */
[----:B------:R-:W-:Y:S02]  /*1280*/  PLOP3.LUT P0, PT, P5, P0, PT, 0xf8, 0x8f ;  /* 0x00000000008f781c */ /* 0x000fe40002f01f70 */
[----:B------:R-:W-:-:S02]  /*1290*/  PLOP3.LUT P3, PT, P5, P3, PT, 0xf8, 0x8f ;  /* 0x00000000008f781c */ /* 0x000fc40002f67f70 */
[----:B------:R-:W-:Y:S02]  /*12a0*/  PLOP3.LUT P6, PT, P5, P6, PT, 0xf8, 0x8f ;  /* 0x00000000008f781c */ /* 0x000fe40002fcdf70 */
[----:B------:R-:W-:Y:S02]  /*12b0*/  PLOP3.LUT P5, PT, P5, P4, PT, 0xf8, 0x8f ;  /* 0x00000000008f781c */ /* 0x000fe40002fa9f70 */
[----:B------:R-:W-:Y:S01]  /*12c0*/  ISETP.NE.AND P4, PT, R2, RZ, PT ;  /* 0x000000ff0200720c */ /* 0x000fe20003f85270 */
[----:B------:R-:W0:Y:S02]  /*12d0*/  @!P1 LDC R10, c[0x3][0xb0] ;  /* 0x00c02c00ff0a9b82 */ /* 0x000e240000000800 */
[----:B------:R-:W2:Y:S04]  /*12e0*/  @!P2 LDG.E R5, desc[UR4][R8.64+-0xc] ;  /* 0xfffff4040805a981 */ /* 0x000ea8000c1e1900 */
[----:B------:R-:W3:Y:S02]  /*12f0*/  @!P0 LDG.E R11, desc[UR4][R8.64+-0x8] ;  /* 0xfffff804080b8981 */ /* 0x000ee4000c1e1900 */
[----:B------:R-:W2:Y:S02]  /*1300*/  @!P2 LDC R4, c[0x3][0xa8] ;  /* 0x00c02a00ff04ab82 */ /* 0x000ea40000000800 */
[----:B------:R-:W4:Y:S04]  /*1310*/  @!P3 LDG.E R17, desc[UR4][R8.64+0x4] ;  /* 0x000004040811b981 */ /* 0x000f28000c1e1900 */
[----:B------:R-:W5:Y:S02]  /*1320*/  @!P6 LDG.E R19, desc[UR4][R8.64+0x8] ;  /* 0x000008040813e981 */ /* 0x000f64000c1e1900 */
[----:B------:R-:W1:Y:S02]  /*1330*/  @!P4 LDC.64 R2, c[0x0][0x380] ;  /* 0x0000e000ff02cb82 */ /* 0x000e640000000a00 */
[----:B------:R-:W5:Y:S06]  /*1340*/  @!P5 LDG.E R21, desc[UR4][R8.64+0xc] ;  /* 0x00000c040815d981 */ /* 0x000f6c000c1e1900 */
[----:B------:R-:W3:Y:S08]  /*1350*/  @!P0 LDC R6, c[0x3][0xac] ;  /* 0x00c02b00ff068b82 */ /* 0x000ef00000000800 */
[----:B------:R-:W0:Y:S01]  /*1360*/  @!P4 LDC R14, c[0x3][0xb4] ;  /* 0x00c02d00ff0ecb82 */ /* 0x000e220000000800 */
[----:B-1----:R-:W-:-:S07]  /*1370*/  @!P4 IMAD.WIDE R2, R7, 0x4, R2 ;  /* 0x000000040702c825 */ /* 0x002fce00078e0202 */
[----:B------:R-:W4:Y:S01]  /*1380*/  @!P3 LDC R16, c[0x3][0xb8] ;  /* 0x00c02e00ff10bb82 */ /* 0x000f220000000800 */
[----:B------:R-:W0:Y:S04]  /*1390*/  @!P1 LDG.E R7, desc[UR4][R8.64+-0x4] ;  /* 0xfffffc0408079981 */ /* 0x000e28000c1e1900 */
[----:B------:R1:W4:Y:S03]  /*13a0*/  @!P4 LDG.E R15, desc[UR4][R2.64] ;  /* 0x00000004020fc981 */ /* 0x000326000c1e1900 */
[----:B------:R-:W5:Y:S08]  /*13b0*/  @!P6 LDC R18, c[0x3][0xbc] ;  /* 0x00c02f00ff12eb82 */ /* 0x000f700000000800 */
[----:B-1----:R-:W1:Y:S01]  /*13c0*/  LDC.64 R2, c[0x0][0x388] ;  /* 0x0000e200ff027b82 */ /* 0x002e620000000a00 */
[----:B------:R-:W-:-:S04]  /*13d0*/  IMAD R13, R12, UR7, R13 ;  /* 0x000000070c0d7c24 */ /* 0x000fc8000f8e020d */
[----:B-1----:R-:W-:-:S04]  /*13e0*/  IMAD.WIDE R2, R13, 0x4, R2 ;  /* 0x000000040d027825 */ /* 0x002fc800078e0202 */
[----:B--2---:R-:W-:Y:S02]  /*13f0*/  @!P2 IMAD R0, R5, R4, R0 ;  /* 0x000000040500a224 */ /* 0x004fe400078e0200 */
[----:B------:R-:W1:Y:S02]  /*1400*/  @!P5 LDC R4, c[0x3][0xc0] ;  /* 0x00c03000ff04db82 */ /* 0x000e640000000800 */
[----:B---3--:R-:W-:-:S04]  /*1410*/  @!P0 IMAD R0, R11, R6, R0 ;  /* 0x000000060b008224 */ /* 0x008fc800078e0200 */
[----:B0-----:R-:W-:-:S04]  /*1420*/  @!P1 IMAD R0, R7, R10, R0 ;  /* 0x0000000a07009224 */ /* 0x001fc800078e0200 */
[----:B----4-:R-:W-:-:S04]  /*1430*/  @!P4 IMAD R0, R15, R14, R0 ;  /* 0x0000000e0f00c224 */ /* 0x010fc800078e0200 */
[----:B------:R-:W-:-:S04]  /*1440*/  @!P3 IMAD R0, R17, R16, R0 ;  /* 0x000000101100b224 */ /* 0x000fc800078e0200 */
[----:B-----5:R-:W-:-:S04]  /*1450*/  @!P6 IMAD R0, R19, R18, R0 ;  /* 0x000000121300e224 */ /* 0x020fc800078e0200 */
[----:B-1----:R-:W-:-:S05]  /*1460*/  @!P5 IMAD R0, R21, R4, R0 ;  /* 0x000000041500d224 */ /* 0x002fca00078e0200 */
[----:B------:R-:W-:Y:S01]  /*1470*/  STG.E desc[UR4][R2.64], R0 ;  /* 0x0000000002007986 */ /* 0x000fe2000c101904 */
[----:B------:R-:W-:Y:S05]  /*1480*/  EXIT ;  /* 0x000000000000794d */ /* 0x000fea0003800000 */
.L_x_0:
[----:B------:R-:W-:-:S00]  /*1490*/  BRA `(.L_x_0) ;  /* 0xfffffffc00fc7947 */ /* 0x000fc0000383ffff */
[----:B------:R-:W-:-:S00]  /*14a0*/  NOP ;  /* 0x0000000000007918 */ /* 0x000fc00000000000 */
        /* <DEDUP_REMOVED lines=13> */
.L_x_1:


//--------------------- .nv.shared.reserved.0     --------------------------
	.section	.nv.shared.reserved.0,"aw",@nobits
	.weak		__nv_reservedSMEM_offset_0_alias
	.size		__nv_reservedSMEM_offset_0_alias, 0, 64
	.other		__nv_reservedSMEM_offset_0_alias,@"STO_CUDA_RESERVED_SHARED STV_DEFAULT"
__nv_reservedSMEM_offset_0_alias:
	.zero		0
	.zero		64


//--------------------- .nv.constant0._Z6conv2dPiS_i --------------------------
	.section	.nv.constant0._Z6conv2dPiS_i,"a",@progbits
	.sectionflags	@""
	.align	4
.nv.constant0._Z6conv2dPiS_i:
	.zero		916


//--------------------- SYMBOLS --------------------------

	.type		.nv.reservedSmem.offset0,@object
	.size		.nv.reservedSmem.offset0,0x4
